//
// Generated by NVIDIA NVVM Compiler
//
// Compiler Build ID: CL-36424714
// Cuda compilation tools, release 13.0, V13.0.88
// Based on NVVM 20.0.0
//

.version 9.0
.target sm_100
.address_size 64

	// .globl	_Z6solverPdPKdii

.visible .entry _Z6solverPdPKdii(
	.param .u64 .ptr .align 1 _Z6solverPdPKdii_param_0,
	.param .u64 .ptr .align 1 _Z6solverPdPKdii_param_1,
	.param .u32 _Z6solverPdPKdii_param_2,
	.param .u32 _Z6solverPdPKdii_param_3
)
{
	.reg .pred 	%p<8>;
	.reg .b32 	%r<18>;
	.reg .b64 	%rd<13>;
	.reg .b64 	%fd<9>;

	ld.param.u64 	%rd1, [_Z6solverPdPKdii_param_0];
	ld.param.u64 	%rd2, [_Z6solverPdPKdii_param_1];
	ld.param.u32 	%r3, [_Z6solverPdPKdii_param_2];
	ld.param.u32 	%r4, [_Z6solverPdPKdii_param_3];
	mov.u32 	%r5, %ctaid.x;
	mov.u32 	%r6, %ntid.x;
	mov.u32 	%r7, %tid.x;
	mad.lo.s32 	%r8, %r5, %r6, %r7;
	mov.u32 	%r10, %ctaid.y;
	mov.u32 	%r11, %ntid.y;
	mov.u32 	%r12, %tid.y;
	mad.lo.s32 	%r13, %r10, %r11, %r12;
	mad.lo.s32 	%r1, %r3, %r13, %r8;
	add.s32 	%r14, %r4, -1;
	setp.ge.s32 	%p1, %r13, %r14;
	add.s32 	%r15, %r3, -1;
	setp.ge.s32 	%p2, %r8, %r15;
	or.pred  	%p3, %p1, %p2;
	setp.eq.s32 	%p4, %r13, 0;
	or.pred  	%p5, %p4, %p3;
	setp.lt.s32 	%p6, %r8, 1;
	or.pred  	%p7, %p6, %p5;
	@%p7 bra 	$L__BB0_2;
	cvta.to.global.u64 	%rd3, %rd2;
	cvta.to.global.u64 	%rd4, %rd1;
	add.s32 	%r16, %r1, %r3;
	mul.wide.s32 	%rd5, %r16, 8;
	add.s64 	%rd6, %rd3, %rd5;
	ld.global.f64 	%fd1, [%rd6];
	sub.s32 	%r17, %r1, %r3;
	mul.wide.s32 	%rd7, %r17, 8;
	add.s64 	%rd8, %rd3, %rd7;
	ld.global.f64 	%fd2, [%rd8];
	add.f64 	%fd3, %fd1, %fd2;
	mul.wide.s32 	%rd9, %r3, 8;
	add.s64 	%rd10, %rd8, %rd9;
	ld.global.f64 	%fd4, [%rd10+-8];
	add.f64 	%fd5, %fd3, %fd4;
	ld.global.f64 	%fd6, [%rd10+8];
	add.f64 	%fd7, %fd5, %fd6;
	mul.f64 	%fd8, %fd7, 0d3FD0000000000000;
	mul.wide.s32 	%rd11, %r1, 8;
	add.s64 	%rd12, %rd4, %rd11;
	st.global.f64 	[%rd12], %fd8;
$L__BB0_2:
	ret;

}


// ===== COMPILED SASS (sm_100) =====

	.target	sm_100

	.elftype	@"ET_EXEC"


//--------------------- .note.nv.tkinfo           --------------------------
	.section	.note.nv.tkinfo,"",@"SHT_NOTE"
	.sectionflags	@"SHF_NOTE_NV_TKINFO"
	.tkinfo
        /*0018*/ 	.word	0x00000002
        /*0030*/ 	.string	""
        /*0030*/ 	.string	"ptxas"
        /*0030*/ 	.string	"Cuda compilation tools, release 13.0, V13.0.88"
        /*0030*/ 	.string	"Build cuda_13.0.r13.0/compiler.36424714_0"
        /*0030*/ 	.string	"-arch sm_100 -m 64 "



//--------------------- .note.nv.cuinfo           --------------------------
	.section	.note.nv.cuinfo,"",@"SHT_NOTE"
	.sectionflags	@"SHF_NOTE_NV_CUINFO"
        /*0018*/ 	.short	0x0002
        /*001a*/ 	.short	0x0064
        /*001c*/ 	.short	0x0082
	.zero		2


//--------------------- .nv.info                  --------------------------
	.section	.nv.info,"",@"SHT_CUDA_INFO"
	.align	4


	//----- nvinfo : EIATTR_REGCOUNT
	.align		4
        /*0000*/ 	.byte	0x04, 0x2f
        /*0002*/ 	.short	(.L_1 - .L_0)
	.align		4
.L_0:
        /*0004*/ 	.word	index@(_Z6solverPdPKdii)
        /*0008*/ 	.word	0x00000014


	//----- nvinfo : EIATTR_FRAME_SIZE
	.align		4
.L_1:
        /*000c*/ 	.byte	0x04, 0x11
        /*000e*/ 	.short	(.L_3 - .L_2)
	.align		4
.L_2:
        /*0010*/ 	.word	index@(_Z6solverPdPKdii)
        /*0014*/ 	.word	0x00000000


	//----- nvinfo : EIATTR_MIN_STACK_SIZE
	.align		4
.L_3:
        /*0018*/ 	.byte	0x04, 0x12
        /*001a*/ 	.short	(.L_5 - .L_4)
	.align		4
.L_4:
        /*001c*/ 	.word	index@(_Z6solverPdPKdii)
        /*0020*/ 	.word	0x00000000
.L_5:


//--------------------- .nv.compat                --------------------------
	.section	.nv.compat,"",@"SHT_CUDA_COMPAT_INFO"
	.align	4
        /*0000*/ 	.byte	0x02, 0x09, 0x00, 0x00, 0x02, 0x02, 0x01, 0x00, 0x02, 0x05, 0x05, 0x00, 0x03, 0x07, 0x01, 0x01
        /*0010*/ 	.byte	0x02, 0x03, 0x00, 0x00, 0x02, 0x06, 0x01, 0x00, 0x04, 0x0b, 0x08, 0x00, 0x01, 0x00, 0x00, 0x00
        /*0020*/ 	.byte	0x00, 0x00, 0x00, 0x00


//--------------------- .nv.info._Z6solverPdPKdii --------------------------
	.section	.nv.info._Z6solverPdPKdii,"",@"SHT_CUDA_INFO"
	.sectionflags	@""
	.align	4


	//----- nvinfo : EIATTR_CUDA_API_VERSION
	.align		4
        /*0000*/ 	.byte	0x04, 0x37
        /*0002*/ 	.short	(.L_7 - .L_6)
.L_6:
        /*0004*/ 	.word	0x00000082


	//----- nvinfo : EIATTR_KPARAM_INFO
	.align		4
.L_7:
        /*0008*/ 	.byte	0x04, 0x17
        /*000a*/ 	.short	(.L_9 - .L_8)
.L_8:
        /*000c*/ 	.word	0x00000000
        /*0010*/ 	.short	0x0003
        /*0012*/ 	.short	0x0014
        /*0014*/ 	.byte	0x00, 0xf0, 0x11, 0x00


	//----- nvinfo : EIATTR_KPARAM_INFO
	.align		4
.L_9:
        /*0018*/ 	.byte	0x04, 0x17
        /*001a*/ 	.short	(.L_11 - .L_10)
.L_10:
        /*001c*/ 	.word	0x00000000
        /*0020*/ 	.short	0x0002
        /*0022*/ 	.short	0x0010
        /*0024*/ 	.byte	0x00, 0xf0, 0x11, 0x00


	//----- nvinfo : EIATTR_KPARAM_INFO
	.align		4
.L_11:
        /*0028*/ 	.byte	0x04, 0x17
        /*002a*/ 	.short	(.L_13 - .L_12)
.L_12:
        /*002c*/ 	.word	0x00000000
        /*0030*/ 	.short	0x0001
        /*0032*/ 	.short	0x0008
        /*0034*/ 	.byte	0x00, 0xf5, 0x21, 0x00


	//----- nvinfo : EIATTR_KPARAM_INFO
	.align		4
.L_13:
        /*0038*/ 	.byte	0x04, 0x17
        /*003a*/ 	.short	(.L_15 - .L_14)
.L_14:
        /*003c*/ 	.word	0x00000000
        /*0040*/ 	.short	0x0000
        /*0042*/ 	.short	0x0000
        /*0044*/ 	.byte	0x00, 0xf5, 0x21, 0x00


	//----- nvinfo : EIATTR_SPARSE_MMA_MASK
	.align		4
.L_15:
        /*0048*/ 	.byte	0x03, 0x50
        /*004a*/ 	.short	0x0000


	//----- nvinfo : EIATTR_MAXREG_COUNT
	.align		4
        /*004c*/ 	.byte	0x03, 0x1b
        /*004e*/ 	.short	0x00ff


	//----- nvinfo : EIATTR_MERCURY_ISA_VERSION
	.align		4
        /*0050*/ 	.byte	0x03, 0x5f
        /*0052*/ 	.short	0x0101


	//----- nvinfo : EIATTR_VRC_CTA_INIT_COUNT
	.align		4
        /*0054*/ 	.byte	0x02, 0x4a
	.zero		1
	.zero		1


	//----- nvinfo : EIATTR_EXIT_INSTR_OFFSETS
	.align		4
        /*0058*/ 	.byte	0x04, 0x1c
        /*005a*/ 	.short	(.L_17 - .L_16)


	//   ....[0]....
.L_16:
        /*005c*/ 	.word	0x00000100


	//   ....[1]....
        /*0060*/ 	.word	0x00000240


	//----- nvinfo : EIATTR_CBANK_PARAM_SIZE
	.align		4
.L_17:
        /*0064*/ 	.byte	0x03, 0x19
        /*0066*/ 	.short	0x0018


	//----- nvinfo : EIATTR_PARAM_CBANK
	.align		4
        /*0068*/ 	.byte	0x04, 0x0a
        /*006a*/ 	.short	(.L_19 - .L_18)
	.align		4
.L_18:
        /*006c*/ 	.word	index@(.nv.constant0._Z6solverPdPKdii)
        /*0070*/ 	.short	0x0380
        /*0072*/ 	.short	0x0018


	//----- nvinfo : EIATTR_SW_WAR
	.align		4
.L_19:
        /*0074*/ 	.byte	0x04, 0x36
        /*0076*/ 	.short	(.L_21 - .L_20)
.L_20:
        /*0078*/ 	.word	0x00000008
.L_21:


//--------------------- .nv.callgraph             --------------------------
	.section	.nv.callgraph,"",@"SHT_CUDA_CALLGRAPH"
	.align	4
	.sectionentsize	8
	.align		4
        /*0000*/ 	.word	0x00000000
	.align		4
        /*0004*/ 	.word	0xffffffff
	.align		4
        /*0008*/ 	.word	0x00000000
	.align		4
        /*000c*/ 	.word	0xfffffffe
	.align		4
        /*0010*/ 	.word	0x00000000
	.align		4
        /*0014*/ 	.word	0xfffffffd
	.align		4
        /*0018*/ 	.word	0x00000000
	.align		4
        /*001c*/ 	.word	0xfffffffc


//--------------------- .text._Z6solverPdPKdii    --------------------------
	.section	.text._Z6solverPdPKdii,"ax",@progbits
	.align	128
        .global         _Z6solverPdPKdii
        .type           _Z6solverPdPKdii,@function
        .size           _Z6solverPdPKdii,(.L_x_1 - _Z6solverPdPKdii)
        .other          _Z6solverPdPKdii,@"STO_CUDA_ENTRY STV_DEFAULT"
_Z6solverPdPKdii:
.text._Z6solverPdPKdii:
[----:B------:R-:W-:Y:S01]  /*0000*/  LDC R1, c[0x0][0x37c] ;  /* 0x0000df00ff017b82 */ /* 0x000fe20000000800 */
[----:B------:R-:W0:Y:S07]  /*0010*/  S2R R0, SR_TID.X ;  /* 0x0000000000007919 */ /* 0x000e2e0000002100 */
[----:B------:R-:W0:Y:S01]  /*0020*/  S2UR UR4, SR_CTAID.X ;  /* 0x00000000000479c3 */ /* 0x000e220000002500 */
[----:B------:R-:W1:Y:S07]  /*0030*/  S2R R7, SR_TID.Y ;  /* 0x0000000000077919 */ /* 0x000e6e0000002200 */
[----:B------:R-:W0:Y:S08]  /*0040*/  LDC R5, c[0x0][0x360] ;  /* 0x0000d800ff057b82 */ /* 0x000e300000000800 */
[----:B------:R-:W2:Y:S08]  /*0050*/  LDC.64 R2, c[0x0][0x390] ;  /* 0x0000e400ff027b82 */ /* 0x000eb00000000a00 */
[----:B------:R-:W1:Y:S08]  /*0060*/  S2UR UR5, SR_CTAID.Y ;  /* 0x00000000000579c3 */ /* 0x000e700000002600 */
[----:B------:R-:W1:Y:S01]  /*0070*/  LDC R6, c[0x0][0x364] ;  /* 0x0000d900ff067b82 */ /* 0x000e620000000800 */
[----:B0-----:R-:W-:Y:S01]  /*0080*/  IMAD R5, R5, UR4, R0 ;  /* 0x0000000405057c24 */ /* 0x001fe2000f8e0200 */
[----:B--2---:R-:W-:-:S02]  /*0090*/  IADD3 R4, PT, PT, R2, -0x1, RZ ;  /* 0xffffffff02047810 */ /* 0x004fc40007ffe0ff */
[----:B------:R-:W-:Y:S02]  /*00a0*/  IADD3 R3, PT, PT, R3, -0x1, RZ ;  /* 0xffffffff03037810 */ /* 0x000fe40007ffe0ff */
[----:B------:R-:W-:Y:S01]  /*00b0*/  ISETP.GE.AND P0, PT, R5, R4, PT ;  /* 0x000000040500720c */ /* 0x000fe20003f06270 */
[----:B-1----:R-:W-:-:S05]  /*00c0*/  IMAD R0, R6, UR5, R7 ;  /* 0x0000000506007c24 */ /* 0x002fca000f8e0207 */
[----:B------:R-:W-:-:S04]  /*00d0*/  ISETP.GE.OR P0, PT, R0, R3, P0 ;  /* 0x000000030000720c */ /* 0x000fc80000706670 */
[----:B------:R-:W-:-:S04]  /*00e0*/  ISETP.EQ.OR P0, PT, R0, RZ, P0 ;  /* 0x000000ff0000720c */ /* 0x000fc80000702670 */
[----:B------:R-:W-:-:S13]  /*00f0*/  ISETP.LT.OR P0, PT, R5, 0x1, P0 ;  /* 0x000000010500780c */ /* 0x000fda0000701670 */
[----:B------:R-:W-:Y:S05]  /*0100*/  @P0 EXIT ;  /* 0x000000000000094d */ /* 0x000fea0003800000 */
[----:B------:R-:W0:Y:S01]  /*0110*/  LDC.64 R6, c[0x0][0x388] ;  /* 0x0000e200ff067b82 */ /* 0x000e220000000a00 */
[----:B------:R-:W1:Y:S01]  /*0120*/  LDCU.64 UR4, c[0x0][0x358] ;  /* 0x00006b00ff0477ac */ /* 0x000e620008000a00 */
[----:B------:R-:W-:-:S05]  /*0130*/  IMAD R3, R0, R2, R5 ;  /* 0x0000000200037224 */ /* 0x000fca00078e0205 */
[CC--:B------:R-:W-:Y:S01]  /*0140*/  IADD3 R5, PT, PT, R3.reuse, R2.reuse, RZ ;  /* 0x0000000203057210 */ /* 0x0c0fe20007ffe0ff */
[----:B------:R-:W2:Y:S01]  /*0150*/  LDC.64 R16, c[0x0][0x380] ;  /* 0x0000e000ff107b82 */ /* 0x000ea20000000a00 */
[----:B------:R-:W-:-:S03]  /*0160*/  IADD3 R9, PT, PT, R3, -R2, RZ ;  /* 0x8000000203097210 */ /* 0x000fc60007ffe0ff */
[----:B0-----:R-:W-:-:S04]  /*0170*/  IMAD.WIDE R4, R5, 0x8, R6 ;  /* 0x0000000805047825 */ /* 0x001fc800078e0206 */
[----:B------:R-:W-:Y:S02]  /*0180*/  IMAD.WIDE R6, R9, 0x8, R6 ;  /* 0x0000000809067825 */ /* 0x000fe400078e0206 */
[----:B-1----:R-:W3:Y:S04]  /*0190*/  LDG.E.64 R4, desc[UR4][R4.64] ;  /* 0x0000000404047981 */ /* 0x002ee8000c1e1b00 */
[----:B------:R-:W3:Y:S01]  /*01a0*/  LDG.E.64 R8, desc[UR4][R6.64] ;  /* 0x0000000406087981 */ /* 0x000ee2000c1e1b00 */
[----:B------:R-:W-:-:S05]  /*01b0*/  IMAD.WIDE R10, R2, 0x8, R6 ;  /* 0x00000008020a7825 */ /* 0x000fca00078e0206 */
[----:B------:R-:W4:Y:S04]  /*01c0*/  LDG.E.64 R12, desc[UR4][R10.64+-0x8] ;  /* 0xfffff8040a0c7981 */ /* 0x000f28000c1e1b00 */
[----:B------:R-:W5:Y:S01]  /*01d0*/  LDG.E.64 R14, desc[UR4][R10.64+0x8] ;  /* 0x000008040a0e7981 */ /* 0x000f62000c1e1b00 */
[----:B--2---:R-:W-:Y:S01]  /*01e0*/  IMAD.WIDE R2, R3, 0x8, R16 ;  /* 0x0000000803027825 */ /* 0x004fe200078e0210 */
[----:B---3--:R-:W-:-:S08]  /*01f0*/  DADD R8, R4, R8 ;  /* 0x0000000004087229 */ /* 0x008fd00000000008 */
[----:B----4-:R-:W-:-:S08]  /*0200*/  DADD R8, R8, R12 ;  /* 0x0000000008087229 */ /* 0x010fd0000000000c */
[----:B-----5:R-:W-:-:S08]  /*0210*/  DADD R8, R8, R14 ;  /* 0x0000000008087229 */ /* 0x020fd0000000000e */
[----:B------:R-:W-:-:S07]  /*0220*/  DMUL R8, R8, 0.25 ;  /* 0x3fd0000008087828 */ /* 0x000fce0000000000 */
[----:B------:R-:W-:Y:S01]  /*0230*/  STG.E.64 desc[UR4][R2.64], R8 ;  /* 0x0000000802007986 */ /* 0x000fe2000c101b04 */
[----:B------:R-:W-:Y:S05]  /*0240*/  EXIT ;  /* 0x000000000000794d */ /* 0x000fea0003800000 */
.L_x_0:
[----:B------:R-:W-:-:S00]  /*0250*/  BRA `(.L_x_0) ;  /* 0xfffffffc00fc7947 */ /* 0x000fc0000383ffff */
[----:B------:R-:W-:-:S00]  /*0260*/  NOP ;  /* 0x0000000000007918 */ /* 0x000fc00000000000 */
        /* <DEDUP_REMOVED lines=9> */
.L_x_1:


//--------------------- .nv.shared.reserved.0     --------------------------
	.section	.nv.shared.reserved.0,"aw",@nobits
	.weak		__nv_reservedSMEM_offset_0_alias
	.size		__nv_reservedSMEM_offset_0_alias, 0, 64
	.other		__nv_reservedSMEM_offset_0_alias,@"STO_CUDA_RESERVED_SHARED STV_DEFAULT"
__nv_reservedSMEM_offset_0_alias:
	.zero		0
	.zero		64


//--------------------- .nv.constant0._Z6solverPdPKdii --------------------------
	.section	.nv.constant0._Z6solverPdPKdii,"a",@progbits
	.sectionflags	@""
	.align	4
.nv.constant0._Z6solverPdPKdii:
	.zero		920


//--------------------- SYMBOLS --------------------------

	.type		.nv.reservedSmem.offset0,@object
	.size		.nv.reservedSmem.offset0,0x4
